	.headerflags	@"EF_CUDA_TEXMODE_UNIFIED EF_CUDA_64BIT_ADDRESS EF_CUDA_ACCELERATORS EF_CUDA_SM90 EF_CUDA_VIRTUAL_SM(EF_CUDA_SM90)"
	.elftype	@"ET_EXEC"


//--------------------- .nv.info                  --------------------------
	.section	.nv.info,"",@"SHT_CUDA_INFO"
	.align	4


	//----- nvinfo : EIATTR_REGCOUNT
	.align		4
        /*0000*/ 	.byte	0x04, 0x2f
        /*0002*/ 	.short	(.L_1 - .L_0)
	.align		4
.L_0:
        /*0004*/ 	.word	index@(triton_poi_fused_max_pool2d_with_indices_25)
        /*0008*/ 	.word	0x0000001c


	//----- nvinfo : EIATTR_MIN_STACK_SIZE
	.align		4
.L_1:
        /*000c*/ 	.byte	0x04, 0x12
        /*000e*/ 	.short	(.L_3 - .L_2)
	.align		4
.L_2:
        /*0010*/ 	.word	index@(triton_poi_fused_max_pool2d_with_indices_25)
        /*0014*/ 	.word	0x00000000


	//----- nvinfo : EIATTR_FRAME_SIZE
	.align		4
.L_3:
        /*0018*/ 	.byte	0x04, 0x11
        /*001a*/ 	.short	(.L_5 - .L_4)
	.align		4
.L_4:
        /*001c*/ 	.word	index@(triton_poi_fused_max_pool2d_with_indices_25)
        /*0020*/ 	.word	0x00000000


	//----- nvinfo : EIATTR_MIN_STACK_SIZE
	.align		4
.L_5:
        /*0024*/ 	.byte	0x04, 0x12
        /*0026*/ 	.short	(.L_7 - .L_6)
	.align		4
.L_6:
        /*0028*/ 	.word	index@(triton_poi_fused_max_pool2d_with_indices_25)
        /*002c*/ 	.word	0x00000000
.L_7:


//--------------------- .nv.info.triton_poi_fused_max_pool2d_with_indices_25 --------------------------
	.section	.nv.info.triton_poi_fused_max_pool2d_with_indices_25,"",@"SHT_CUDA_INFO"
	.sectionflags	@""
	.align	4


	//----- nvinfo : EIATTR_CUDA_API_VERSION
	.align		4
        /*0000*/ 	.byte	0x04, 0x37
        /*0002*/ 	.short	(.L_9 - .L_8)
.L_8:
        /*0004*/ 	.word	0x0000007c


	//----- nvinfo : EIATTR_KPARAM_INFO
	.align		4
.L_9:
        /*0008*/ 	.byte	0x04, 0x17
        /*000a*/ 	.short	(.L_11 - .L_10)
.L_10:
        /*000c*/ 	.word	0x00000000
        /*0010*/ 	.short	0x0003
        /*0012*/ 	.short	0x0018
        /*0014*/ 	.byte	0x00, 0xf0, 0x11, 0x00


	//----- nvinfo : EIATTR_KPARAM_INFO
	.align		4
.L_11:
        /*0018*/ 	.byte	0x04, 0x17
        /*001a*/ 	.short	(.L_13 - .L_12)
.L_12:
        /*001c*/ 	.word	0x00000000
        /*0020*/ 	.short	0x0002
        /*0022*/ 	.short	0x0010
        /*0024*/ 	.byte	0x00, 0xf4, 0x21, 0x00


	//----- nvinfo : EIATTR_KPARAM_INFO
	.align		4
.L_13:
        /*0028*/ 	.byte	0x04, 0x17
        /*002a*/ 	.short	(.L_15 - .L_14)
.L_14:
        /*002c*/ 	.word	0x00000000
        /*0030*/ 	.short	0x0001
        /*0032*/ 	.short	0x0008
        /*0034*/ 	.byte	0x00, 0xf4, 0x21, 0x00


	//----- nvinfo : EIATTR_KPARAM_INFO
	.align		4
.L_15:
        /*0038*/ 	.byte	0x04, 0x17
        /*003a*/ 	.short	(.L_17 - .L_16)
.L_16:
        /*003c*/ 	.word	0x00000000
        /*0040*/ 	.short	0x0000
        /*0042*/ 	.short	0x0000
        /*0044*/ 	.byte	0x00, 0xf4, 0x21, 0x00


	//----- nvinfo : EIATTR_SPARSE_MMA_MASK
	.align		4
.L_17:
        /*0048*/ 	.byte	0x03, 0x50
        /*004a*/ 	.short	0x0000


	//----- nvinfo : EIATTR_MAXREG_COUNT
	.align		4
        /*004c*/ 	.byte	0x03, 0x1b
        /*004e*/ 	.short	0x00ff


	//----- nvinfo : EIATTR_EXIT_INSTR_OFFSETS
	.align		4
        /*0050*/ 	.byte	0x04, 0x1c
        /*0052*/ 	.short	(.L_19 - .L_18)


	//   ....[0]....
.L_18:
        /*0054*/ 	.word	0x00000960


	//   ....[1]....
        /*0058*/ 	.word	0x00000980


	//----- nvinfo : EIATTR_REQNTID
	.align		4
.L_19:
        /*005c*/ 	.byte	0x04, 0x10
        /*005e*/ 	.short	(.L_21 - .L_20)
.L_20:
        /*0060*/ 	.word	0x00000100
        /*0064*/ 	.word	0x00000001
        /*0068*/ 	.word	0x00000001


	//----- nvinfo : EIATTR_CBANK_PARAM_SIZE
	.align		4
.L_21:
        /*006c*/ 	.byte	0x03, 0x19
        /*006e*/ 	.short	0x001c


	//----- nvinfo : EIATTR_PARAM_CBANK
	.align		4
        /*0070*/ 	.byte	0x04, 0x0a
        /*0072*/ 	.short	(.L_23 - .L_22)
	.align		4
.L_22:
        /*0074*/ 	.word	index@(.nv.constant0.triton_poi_fused_max_pool2d_with_indices_25)
        /*0078*/ 	.short	0x0210
        /*007a*/ 	.short	0x001c


	//----- nvinfo : EIATTR_SW_WAR
	.align		4
.L_23:
        /*007c*/ 	.byte	0x04, 0x36
        /*007e*/ 	.short	(.L_25 - .L_24)
.L_24:
        /*0080*/ 	.word	0x00000008
.L_25:


//--------------------- .nv.callgraph             --------------------------
	.section	.nv.callgraph,"",@"SHT_CUDA_CALLGRAPH"
	.align	4
	.sectionentsize	8
	.align		4
        /*0000*/ 	.word	0x00000000
	.align		4
        /*0004*/ 	.word	0xffffffff
	.align		4
        /*0008*/ 	.word	0x00000000
	.align		4
        /*000c*/ 	.word	0xfffffffe
	.align		4
        /*0010*/ 	.word	0x00000000
	.align		4
        /*0014*/ 	.word	0xfffffffd
	.align		4
        /*0018*/ 	.word	0x00000000
	.align		4
        /*001c*/ 	.word	0xfffffffc


//--------------------- .text.triton_poi_fused_max_pool2d_with_indices_25 --------------------------
	.section	.text.triton_poi_fused_max_pool2d_with_indices_25,"ax",@progbits
	.align	128
        .global         triton_poi_fused_max_pool2d_with_indices_25
        .type           triton_poi_fused_max_pool2d_with_indices_25,@function
        .size           triton_poi_fused_max_pool2d_with_indices_25,(.L_x_1 - triton_poi_fused_max_pool2d_with_indices_25)
        .other          triton_poi_fused_max_pool2d_with_indices_25,@"STO_CUDA_ENTRY STV_DEFAULT"
triton_poi_fused_max_pool2d_with_indices_25:
.text.triton_poi_fused_max_pool2d_with_indices_25:
[----:B------:R-:W0:Y:S02]  /*0000*/  LDC R1, c[0x0][0x28] ;  /* 0x00000a00ff017b82 */ /* 0x000e240000000800 */
[----:B------:R-:W1:Y:S01]  /*0010*/  S2R R0, SR_TID.X ;  /* 0x0000000000007919 */ /* 0x000e620000002100 */
[----:B------:R-:W-:Y:S01]  /*0020*/  IMAD.MOV.U32 R2, RZ, RZ, RZ ;  /* 0x000000ffff027224 */ /* 0x000fe200078e00ff */
[----:B------:R-:W-:Y:S01]  /*0030*/  ULDC.64 UR4, c[0x0][0x208] ;  /* 0x0000820000047ab9 */ /* 0x000fe20000000a00 */
[----:B------:R-:W2:Y:S01]  /*0040*/  S2R R3, SR_CTAID.X ;  /* 0x0000000000037919 */ /* 0x000ea20000002500 */
[----:B------:R-:W-:Y:S02]  /*0050*/  CS2R R12, SRZ ;  /* 0x00000000000c7805 */ /* 0x000fe4000001ff00 */
[----:B------:R-:W-:Y:S01]  /*0060*/  CS2R R16, SRZ ;  /* 0x0000000000107805 */ /* 0x000fe2000001ff00 */
[----:B------:R-:W-:Y:S01]  /*0070*/  ULDC.64 UR6, c[0x0][0x220] ;  /* 0x0000880000067ab9 */ /* 0x000fe20000000a00 */
[----:B-1----:R-:W-:-:S05]  /*0080*/  IMAD.SHL.U32 R0, R0, 0x2, RZ ;  /* 0x0000000200007824 */ /* 0x002fca00078e00ff */
[----:B------:R-:W-:-:S05]  /*0090*/  LOP3.LUT R0, R0, 0x1fe, RZ, 0xc0, !PT ;  /* 0x000001fe00007812 */ /* 0x000fca00078ec0ff */
[----:B--2---:R-:W-:-:S04]  /*00a0*/  IMAD R3, R3, 0x200, R0 ;  /* 0x0000020003037824 */ /* 0x004fc800078e0200 */
[C---:B------:R-:W-:Y:S01]  /*00b0*/  IMAD.HI R0, R3.reuse, 0x2aaaaaab, RZ ;  /* 0x2aaaaaab03007827 */ /* 0x040fe200078e02ff */
[----:B------:R-:W-:-:S03]  /*00c0*/  ISETP.GE.AND P0, PT, R3, 0x2b9b00, PT ;  /* 0x002b9b000300780c */ /* 0x000fc60003f06270 */
[----:B------:R-:W-:Y:S01]  /*00d0*/  IMAD.HI R4, R3, -0x4cf09cad, R2 ;  /* 0xb30f635303047827 */ /* 0x000fe200078e0202 */
[----:B------:R-:W-:-:S04]  /*00e0*/  SHF.R.U32.HI R5, RZ, 0x1f, R0 ;  /* 0x0000001fff057819 */ /* 0x000fc80000011600 */
[----:B------:R-:W-:Y:S01]  /*00f0*/  LEA.HI.SX32 R2, R0, R5, 0x1b ;  /* 0x0000000500027211 */ /* 0x000fe200078fdaff */
[----:B------:R-:W-:Y:S01]  /*0100*/  IMAD.HI R0, R3, 0x2ef7722f, RZ ;  /* 0x2ef7722f03007827 */ /* 0x000fe200078e02ff */
[----:B------:R-:W-:-:S03]  /*0110*/  SHF.R.U32.HI R7, RZ, 0x1f, R4 ;  /* 0x0000001fff077819 */ /* 0x000fc60000011604 */
[----:B------:R-:W-:Y:S01]  /*0120*/  IMAD.HI R9, R2, 0x4325c53f, RZ ;  /* 0x4325c53f02097827 */ /* 0x000fe200078e02ff */
[----:B------:R-:W-:Y:S02]  /*0130*/  LEA.HI.SX32 R6, R4, R7, 0x13 ;  /* 0x0000000704067211 */ /* 0x000fe400078f9aff */
[----:B------:R-:W-:Y:S02]  /*0140*/  SHF.R.U32.HI R5, RZ, 0x1f, R0 ;  /* 0x0000001fff057819 */ /* 0x000fe40000011600 */
[----:B------:R-:W-:Y:S01]  /*0150*/  SHF.R.U32.HI R4, RZ, 0x1f, R9 ;  /* 0x0000001fff047819 */ /* 0x000fe20000011609 */
[----:B------:R-:W-:Y:S01]  /*0160*/  IMAD.HI R8, R6, 0x4325c53f, RZ ;  /* 0x4325c53f06087827 */ /* 0x000fe200078e02ff */
[----:B------:R-:W-:Y:S02]  /*0170*/  LEA.HI.SX32 R7, R0, R5, 0xf ;  /* 0x0000000500077211 */ /* 0x000fe400078f7aff */
[----:B------:R-:W-:Y:S01]  /*0180*/  LEA.HI R11, R9, R4, RZ, 0x1c ;  /* 0x00000004090b7211 */ /* 0x000fe200078fe0ff */
[----:B------:R-:W-:Y:S01]  /*0190*/  IMAD R0, R2, -0xc0, R3 ;  /* 0xffffff4002007824 */ /* 0x000fe200078e0203 */
[----:B------:R-:W1:Y:S01]  /*01a0*/  LDC.64 R4, c[0x0][0x210] ;  /* 0x00008400ff047b82 */ /* 0x000e620000000a00 */
[----:B------:R-:W-:-:S02]  /*01b0*/  SHF.R.U32.HI R9, RZ, 0x1f, R8 ;  /* 0x0000001fff097819 */ /* 0x000fc40000011608 */
[----:B------:R-:W-:Y:S02]  /*01c0*/  IMAD R0, R7, 0x2d0c00, R0 ;  /* 0x002d0c0007007824 */ /* 0x000fe400078e0200 */
[----:B------:R-:W-:Y:S01]  /*01d0*/  LEA.HI R9, R8, R9, RZ, 0x1c ;  /* 0x0000000908097211 */ /* 0x000fe200078fe0ff */
[----:B------:R-:W-:-:S04]  /*01e0*/  IMAD R11, R11, -0x3d, R2 ;  /* 0xffffffc30b0b7824 */ /* 0x000fc800078e0202 */
[----:B------:R-:W-:Y:S01]  /*01f0*/  IMAD R0, R11, 0x180, R0 ;  /* 0x000001800b007824 */ /* 0x000fe200078e0200 */
[----:B------:R-:W-:Y:S01]  /*0200*/  CS2R R10, SRZ ;  /* 0x00000000000a7805 */ /* 0x000fe2000001ff00 */
[----:B------:R-:W-:Y:S01]  /*0210*/  IMAD R7, R9, -0x3d, R6 ;  /* 0xffffffc309077824 */ /* 0x000fe200078e0206 */
[----:B------:R-:W-:-:S03]  /*0220*/  CS2R R8, SRZ ;  /* 0x0000000000087805 */ /* 0x000fc6000001ff00 */
[----:B------:R-:W-:-:S04]  /*0230*/  IMAD R7, R7, 0xba00, R0 ;  /* 0x0000ba0007077824 */ /* 0x000fc800078e0200 */
[C---:B------:R-:W-:Y:S02]  /*0240*/  VIADD R19, R7.reuse, 0xc0 ;  /* 0x000000c007137836 */ /* 0x040fe40000000000 */
[----:B-1----:R-:W-:-:S04]  /*0250*/  IMAD.WIDE R14, R7, 0x4, R4 ;  /* 0x00000004070e7825 */ /* 0x002fc800078e0204 */
[--C-:B------:R-:W-:Y:S01]  /*0260*/  IMAD.WIDE R18, R19, 0x4, R4.reuse ;  /* 0x0000000413127825 */ /* 0x100fe200078e0204 */
[----:B------:R1:W2:Y:S03]  /*0270*/  @!P0 LDG.E.64 R10, desc[UR4][R14.64] ;  /* 0x000000040e0a8981 */ /* 0x0002a6000c1e1b00 */
[----:B------:R-:W-:Y:S01]  /*0280*/  VIADD R21, R7, 0x180 ;  /* 0x0000018007157836 */ /* 0x000fe20000000000 */
[----:B------:R3:W2:Y:S03]  /*0290*/  @!P0 LDG.E.64 R8, desc[UR4][R18.64] ;  /* 0x0000000412088981 */ /* 0x0006a6000c1e1b00 */
[----:B------:R-:W-:-:S05]  /*02a0*/  IMAD.WIDE R20, R21, 0x4, R4 ;  /* 0x0000000415147825 */ /* 0x000fca00078e0204 */
[----:B------:R-:W4:Y:S01]  /*02b0*/  @!P0 LDG.E.64 R12, desc[UR4][R20.64] ;  /* 0x00000004140c8981 */ /* 0x000f22000c1e1b00 */
[----:B------:R-:W-:-:S04]  /*02c0*/  VIADD R23, R7, 0x5d00 ;  /* 0x00005d0007177836 */ /* 0x000fc80000000000 */
[----:B------:R-:W-:-:S05]  /*02d0*/  IMAD.WIDE R22, R23, 0x4, R4 ;  /* 0x0000000417167825 */ /* 0x000fca00078e0204 */
[----:B------:R-:W5:Y:S01]  /*02e0*/  @!P0 LDG.E.64 R16, desc[UR4][R22.64] ;  /* 0x0000000416108981 */ /* 0x000f62000c1e1b00 */
[----:B------:R-:W-:Y:S01]  /*02f0*/  VIADD R25, R7, 0x5dc0 ;  /* 0x00005dc007197836 */ /* 0x000fe20000000000 */
[----:B-1----:R-:W-:-:S03]  /*0300*/  CS2R R14, SRZ ;  /* 0x00000000000e7805 */ /* 0x002fc6000001ff00 */
[----:B---3--:R-:W-:-:S05]  /*0310*/  IMAD.WIDE R18, R25, 0x4, R4 ;  /* 0x0000000419127825 */ /* 0x008fca00078e0204 */
[----:B------:R1:W3:Y:S01]  /*0320*/  @!P0 LDG.E.64 R14, desc[UR4][R18.64] ;  /* 0x00000004120e8981 */ /* 0x0002e2000c1e1b00 */
[C---:B--2---:R-:W-:Y:S02]  /*0330*/  FSETP.GT.AND P6, PT, R8.reuse, R10, PT ;  /* 0x0000000a0800720b */ /* 0x044fe40003fc4000 */
[C---:B------:R-:W-:Y:S02]  /*0340*/  FSETP.GT.AND P1, PT, R9.reuse, R11, PT ;  /* 0x0000000b0900720b */ /* 0x040fe40003f24000 */
[----:B------:R-:W-:Y:S02]  /*0350*/  FSETP.NAN.AND P3, PT, R8, R8, PT ;  /* 0x000000080800720b */ /* 0x000fe40003f68000 */
[----:B------:R-:W-:Y:S02]  /*0360*/  FSETP.NAN.AND P4, PT, R9, R9, PT ;  /* 0x000000090900720b */ /* 0x000fe40003f88000 */
[----:B----4-:R-:W-:Y:S02]  /*0370*/  FSETP.NAN.AND P2, PT, R12, R12, PT ;  /* 0x0000000c0c00720b */ /* 0x010fe40003f48000 */
[----:B------:R-:W-:-:S03]  /*0380*/  SEL R0, RZ, 0x1, !P1 ;  /* 0x00000001ff007807 */ /* 0x000fc60004800000 */
[----:B------:R-:W-:Y:S02]  /*0390*/  @!P6 SEL R8, R8, R10, P3 ;  /* 0x0000000a0808e207 */ /* 0x000fe40001800000 */
[----:B------:R-:W-:Y:S02]  /*03a0*/  FSETP.NAN.AND P3, PT, R13, R13, PT ;  /* 0x0000000d0d00720b */ /* 0x000fe40003f68000 */
[----:B------:R-:W-:Y:S02]  /*03b0*/  FSETP.GEU.AND P5, PT, R8, R12, PT ;  /* 0x0000000c0800720b */ /* 0x000fe40003fae000 */
[----:B------:R-:W-:Y:S02]  /*03c0*/  @!P1 SEL R9, R9, R11, P4 ;  /* 0x0000000b09099207 */ /* 0x000fe40002000000 */
[----:B------:R-:W-:Y:S02]  /*03d0*/  CS2R R10, SRZ ;  /* 0x00000000000a7805 */ /* 0x000fe4000001ff00 */
[----:B------:R-:W-:-:S02]  /*03e0*/  @!P2 SEL R12, R12, R8, !P5 ;  /* 0x000000080c0ca207 */ /* 0x000fc40006800000 */
[----:B-----5:R-:W-:Y:S02]  /*03f0*/  FSETP.NAN.AND P2, PT, R17, R17, PT ;  /* 0x000000111100720b */ /* 0x020fe40003f48000 */
[----:B------:R-:W-:Y:S02]  /*0400*/  FSETP.GEU.AND P4, PT, R9, R13, PT ;  /* 0x0000000d0900720b */ /* 0x000fe40003f8e000 */
[----:B------:R-:W-:Y:S02]  /*0410*/  FSETP.NAN.AND P1, PT, R16, R16, PT ;  /* 0x000000101000720b */ /* 0x000fe40003f28000 */
[----:B------:R-:W-:Y:S02]  /*0420*/  @!P3 SEL R13, R13, R9, !P4 ;  /* 0x000000090d0db207 */ /* 0x000fe40006000000 */
[----:B-1----:R-:W-:Y:S02]  /*0430*/  P2R R18, PR, RZ, 0x20 ;  /* 0x00000020ff127803 */ /* 0x002fe40000000000 */
[----:B------:R-:W-:-:S02]  /*0440*/  FSETP.GEU.AND P5, PT, R13, R17, PT ;  /* 0x000000110d00720b */ /* 0x000fc40003fae000 */
[----:B------:R-:W-:Y:S02]  /*0450*/  FSETP.GEU.AND P3, PT, R12, R16, PT ;  /* 0x000000100c00720b */ /* 0x000fe40003f6e000 */
[----:B------:R-:W-:Y:S01]  /*0460*/  @!P2 SEL R17, R17, R13, !P5 ;  /* 0x0000000d1111a207 */ /* 0x000fe20006800000 */
[----:B------:R-:W-:Y:S01]  /*0470*/  VIADD R13, R7, 0x5e80 ;  /* 0x00005e80070d7836 */ /* 0x000fe20000000000 */
[----:B------:R-:W-:Y:S02]  /*0480*/  P2R R2, PR, RZ, 0x8 ;  /* 0x00000008ff027803 */ /* 0x000fe40000000000 */
[----:B------:R-:W-:Y:S01]  /*0490*/  @!P1 SEL R16, R16, R12, !P3 ;  /* 0x0000000c10109207 */ /* 0x000fe20005800000 */
[----:B------:R-:W-:Y:S01]  /*04a0*/  IMAD.WIDE R12, R13, 0x4, R4 ;  /* 0x000000040d0c7825 */ /* 0x000fe200078e0204 */
[-C--:B---3--:R-:W-:Y:S02]  /*04b0*/  FSETP.NAN.AND P1, PT, R14, R14.reuse, PT ;  /* 0x0000000e0e00720b */ /* 0x088fe40003f28000 */
[----:B------:R-:W-:-:S02]  /*04c0*/  FSETP.GEU.AND P3, PT, R16, R14, PT ;  /* 0x0000000e1000720b */ /* 0x000fc40003f6e000 */
[----:B------:R-:W2:Y:S01]  /*04d0*/  @!P0 LDG.E.64 R10, desc[UR4][R12.64] ;  /* 0x000000040c0a8981 */ /* 0x000ea2000c1e1b00 */
[-C--:B------:R-:W-:Y:S02]  /*04e0*/  FSETP.GEU.AND P2, PT, R17, R15.reuse, PT ;  /* 0x0000000f1100720b */ /* 0x080fe40003f4e000 */
[----:B------:R-:W-:Y:S02]  /*04f0*/  P2R R6, PR, RZ, 0x8 ;  /* 0x00000008ff067803 */ /* 0x000fe40000000000 */
[----:B------:R-:W-:Y:S02]  /*0500*/  P2R R19, PR, RZ, 0x4 ;  /* 0x00000004ff137803 */ /* 0x000fe40000000000 */
[----:B------:R-:W-:Y:S02]  /*0510*/  P2R R8, PR, RZ, 0x20 ;  /* 0x00000020ff087803 */ /* 0x000fe40000000000 */
[----:B------:R-:W-:Y:S02]  /*0520*/  @!P1 SEL R14, R14, R16, !P3 ;  /* 0x000000100e0e9207 */ /* 0x000fe40005800000 */
[----:B------:R-:W-:-:S02]  /*0530*/  FSETP.NAN.AND P1, PT, R15, R15, PT ;  /* 0x0000000f0f00720b */ /* 0x000fc40003f28000 */
[----:B------:R-:W-:-:S04]  /*0540*/  ISETP.NE.AND P3, PT, R2, RZ, PT ;  /* 0x000000ff0200720c */ /* 0x000fc80003f65270 */
[----:B------:R-:W-:Y:S02]  /*0550*/  P2R R16, PR, RZ, 0x8 ;  /* 0x00000008ff107803 */ /* 0x000fe40000000000 */
[----:B------:R-:W-:-:S05]  /*0560*/  ISETP.NE.AND P3, PT, R8, RZ, PT ;  /* 0x000000ff0800720c */ /* 0x000fca0003f65270 */
[----:B------:R-:W-:Y:S02]  /*0570*/  @!P1 SEL R15, R15, R17, !P2 ;  /* 0x000000110f0f9207 */ /* 0x000fe40005000000 */
[----:B------:R-:W-:Y:S02]  /*0580*/  CS2R R8, SRZ ;  /* 0x0000000000087805 */ /* 0x000fe4000001ff00 */
[-C--:B--2---:R-:W-:Y:S02]  /*0590*/  FSETP.NAN.AND P1, PT, R11, R11.reuse, PT ;  /* 0x0000000b0b00720b */ /* 0x084fe40003f28000 */
[----:B------:R-:W-:-:S11]  /*05a0*/  FSETP.GEU.AND P2, PT, R15, R11, PT ;  /* 0x0000000b0f00720b */ /* 0x000fd60003f4e000 */
[----:B------:R-:W-:Y:S01]  /*05b0*/  @!P1 SEL R11, R11, R15, !P2 ;  /* 0x0000000f0b0b9207 */ /* 0x000fe20005000000 */
[----:B------:R-:W-:-:S04]  /*05c0*/  VIADD R15, R7, 0xba00 ;  /* 0x0000ba00070f7836 */ /* 0x000fc80000000000 */
[----:B------:R-:W-:-:S05]  /*05d0*/  IMAD.WIDE R12, R15, 0x4, R4 ;  /* 0x000000040f0c7825 */ /* 0x000fca00078e0204 */
[----:B------:R1:W2:Y:S01]  /*05e0*/  @!P0 LDG.E.64 R8, desc[UR4][R12.64] ;  /* 0x000000040c088981 */ /* 0x0002a2000c1e1b00 */
[-C--:B------:R-:W-:Y:S02]  /*05f0*/  FSETP.NAN.AND P5, PT, R10, R10.reuse, PT ;  /* 0x0000000a0a00720b */ /* 0x080fe40003fa8000 */
[----:B------:R-:W-:Y:S02]  /*0600*/  FSETP.GEU.AND P1, PT, R14, R10, PT ;  /* 0x0000000a0e00720b */ /* 0x000fe40003f2e000 */
[----:B------:R-:W-:-:S09]  /*0610*/  SEL R2, RZ, 0x1, !P6 ;  /* 0x00000001ff027807 */ /* 0x000fd20007000000 */
[----:B------:R-:W-:Y:S02]  /*0620*/  @!P5 SEL R10, R10, R14, !P1 ;  /* 0x0000000e0a0ad207 */ /* 0x000fe40004800000 */
[----:B------:R-:W-:Y:S01]  /*0630*/  SEL R0, R0, 0x2, P4 ;  /* 0x0000000200007807 */ /* 0x000fe20002000000 */
[----:B-1----:R-:W-:-:S04]  /*0640*/  VIADD R13, R7, 0xbac0 ;  /* 0x0000bac0070d7836 */ /* 0x002fc80000000000 */
[----:B------:R-:W-:Y:S01]  /*0650*/  IMAD.WIDE R12, R13, 0x4, R4 ;  /* 0x000000040d0c7825 */ /* 0x000fe200078e0204 */
[----:B------:R-:W-:Y:S02]  /*0660*/  SEL R0, R0, 0x3, P3 ;  /* 0x0000000300007807 */ /* 0x000fe40001800000 */
[----:B------:R-:W-:Y:S01]  /*0670*/  ISETP.NE.AND P3, PT, R16, RZ, PT ;  /* 0x000000ff1000720c */ /* 0x000fe20003f65270 */
[----:B------:R-:W-:Y:S01]  /*0680*/  VIADD R7, R7, 0xbb80 ;  /* 0x0000bb8007077836 */ /* 0x000fe20000000000 */
[-C--:B--2---:R-:W-:Y:S02]  /*0690*/  FSETP.NAN.AND P5, PT, R8, R8.reuse, PT ;  /* 0x000000080800720b */ /* 0x084fe40003fa8000 */
[----:B------:R-:W-:Y:S02]  /*06a0*/  FSETP.GEU.AND P6, PT, R10, R8, PT ;  /* 0x000000080a00720b */ /* 0x000fe40003fce000 */
[----:B------:R-:W-:-:S09]  /*06b0*/  FSETP.NAN.AND P4, PT, R9, R9, PT ;  /* 0x000000090900720b */ /* 0x000fd20003f88000 */
[----:B------:R-:W-:Y:S02]  /*06c0*/  @!P5 SEL R8, R8, R10, !P6 ;  /* 0x0000000a0808d207 */ /* 0x000fe40007000000 */
[----:B------:R-:W-:-:S04]  /*06d0*/  ISETP.NE.AND P5, PT, R18, RZ, PT ;  /* 0x000000ff1200720c */ /* 0x000fc80003fa5270 */
[----:B------:R-:W-:Y:S02]  /*06e0*/  SEL R2, R2, 0x2, P5 ;  /* 0x0000000202027807 */ /* 0x000fe40002800000 */
[----:B------:R-:W-:-:S04]  /*06f0*/  FSETP.GEU.AND P5, PT, R11, R9, PT ;  /* 0x000000090b00720b */ /* 0x000fc80003fae000 */
[----:B------:R-:W-:Y:S02]  /*0700*/  @!P4 SEL R9, R9, R11, !P5 ;  /* 0x0000000b0909c207 */ /* 0x000fe40006800000 */
[----:B------:R-:W-:Y:S02]  /*0710*/  CS2R R10, SRZ ;  /* 0x00000000000a7805 */ /* 0x000fe4000001ff00 */
[----:B------:R-:W-:-:S04]  /*0720*/  SEL R2, R2, 0x3, P3 ;  /* 0x0000000302027807 */ /* 0x000fc80001800000 */
[----:B------:R1:W2:Y:S01]  /*0730*/  @!P0 LDG.E.64 R10, desc[UR4][R12.64] ;  /* 0x000000040c0a8981 */ /* 0x0002a2000c1e1b00 */
[----:B------:R-:W-:Y:S01]  /*0740*/  ISETP.NE.AND P3, PT, R6, RZ, PT ;  /* 0x000000ff0600720c */ /* 0x000fe20003f65270 */
[----:B------:R-:W-:Y:S01]  /*0750*/  IMAD.WIDE R6, R7, 0x4, R4 ;  /* 0x0000000407067825 */ /* 0x000fe200078e0204 */
[----:B------:R-:W-:-:S06]  /*0760*/  CS2R R4, SRZ ;  /* 0x0000000000047805 */ /* 0x000fcc000001ff00 */
[----:B------:R3:W4:Y:S01]  /*0770*/  @!P0 LDG.E.64 R4, desc[UR4][R6.64] ;  /* 0x0000000406048981 */ /* 0x000722000c1e1b00 */
[----:B------:R-:W-:Y:S01]  /*0780*/  SEL R2, R2, 0x4, P3 ;  /* 0x0000000402027807 */ /* 0x000fe20001800000 */
[----:B-1----:R-:W3:Y:S01]  /*0790*/  LDC.64 R12, c[0x0][0x218] ;  /* 0x00008600ff0c7b82 */ /* 0x002ee20000000a00 */
[----:B------:R-:W-:-:S04]  /*07a0*/  ISETP.NE.AND P4, PT, R19, RZ, PT ;  /* 0x000000ff1300720c */ /* 0x000fc80003f85270 */
[----:B------:R-:W-:Y:S02]  /*07b0*/  SEL R0, R0, 0x4, P4 ;  /* 0x0000000400007807 */ /* 0x000fe40002000000 */
[----:B------:R-:W-:Y:S02]  /*07c0*/  SEL R2, R2, 0x5, P1 ;  /* 0x0000000502027807 */ /* 0x000fe40000800000 */
[----:B------:R-:W-:Y:S02]  /*07d0*/  SEL R0, R0, 0x5, P2 ;  /* 0x0000000500007807 */ /* 0x000fe40001000000 */
[----:B------:R-:W-:Y:S02]  /*07e0*/  SEL R2, R2, 0x6, P6 ;  /* 0x0000000602027807 */ /* 0x000fe40003000000 */
[----:B------:R-:W-:Y:S01]  /*07f0*/  SEL R0, R0, 0x6, P5 ;  /* 0x0000000600007807 */ /* 0x000fe20002800000 */
[----:B---3--:R-:W-:Y:S01]  /*0800*/  IMAD.WIDE R6, R3, 0x4, R12 ;  /* 0x0000000403067825 */ /* 0x008fe200078e020c */
[----:B--2---:R-:W-:-:S02]  /*0810*/  FSETP.NAN.AND P3, PT, R10, R10, PT ;  /* 0x0000000a0a00720b */ /* 0x004fc40003f68000 */
[----:B------:R-:W-:Y:S02]  /*0820*/  FSETP.NAN.AND P4, PT, R11, R11, PT ;  /* 0x0000000b0b00720b */ /* 0x000fe40003f88000 */
[----:B------:R-:W-:Y:S02]  /*0830*/  FSETP.GEU.AND P1, PT, R8, R10, PT ;  /* 0x0000000a0800720b */ /* 0x000fe40003f2e000 */
[----:B----4-:R-:W-:Y:S02]  /*0840*/  FSETP.NAN.AND P2, PT, R4, R4, PT ;  /* 0x000000040400720b */ /* 0x010fe40003f48000 */
[----:B------:R-:W-:-:S05]  /*0850*/  FSETP.NAN.AND P6, PT, R5, R5, PT ;  /* 0x000000050500720b */ /* 0x000fca0003fc8000 */
[----:B------:R-:W-:Y:S02]  /*0860*/  @!P3 SEL R10, R10, R8, !P1 ;  /* 0x000000080a0ab207 */ /* 0x000fe40004800000 */
[----:B------:R-:W-:-:S04]  /*0870*/  FSETP.GEU.AND P3, PT, R9, R11, PT ;  /* 0x0000000b0900720b */ /* 0x000fc80003f6e000 */
[----:B------:R-:W-:Y:S02]  /*0880*/  @!P4 SEL R11, R11, R9, !P3 ;  /* 0x000000090b0bc207 */ /* 0x000fe40005800000 */
[----:B------:R-:W-:Y:S02]  /*0890*/  FSETP.GEU.AND P5, PT, R10, R4, PT ;  /* 0x000000040a00720b */ /* 0x000fe40003fae000 */
[----:B------:R-:W-:Y:S02]  /*08a0*/  SEL R2, R2, 0x7, P1 ;  /* 0x0000000702027807 */ /* 0x000fe40000800000 */
[----:B------:R-:W-:Y:S02]  /*08b0*/  FSETP.GEU.AND P4, PT, R11, R5, PT ;  /* 0x000000050b00720b */ /* 0x000fe40003f8e000 */
[----:B------:R-:W-:Y:S02]  /*08c0*/  SEL R0, R0, 0x7, P3 ;  /* 0x0000000700007807 */ /* 0x000fe40001800000 */
[----:B------:R-:W-:-:S02]  /*08d0*/  SEL R8, R2, 0x8, P5 ;  /* 0x0000000802087807 */ /* 0x000fc40002800000 */
[----:B------:R-:W-:Y:S02]  /*08e0*/  @!P2 SEL R4, R4, R10, !P5 ;  /* 0x0000000a0404a207 */ /* 0x000fe40006800000 */
[----:B------:R-:W-:Y:S02]  /*08f0*/  @!P6 SEL R5, R5, R11, !P4 ;  /* 0x0000000b0505e207 */ /* 0x000fe40006000000 */
[----:B------:R-:W-:Y:S02]  /*0900*/  IADD3 R2, P1, R3, UR6, RZ ;  /* 0x0000000603027c10 */ /* 0x000fe4000ff3e0ff */
[----:B------:R-:W-:Y:S02]  /*0910*/  SEL R9, R0, 0x8, P4 ;  /* 0x0000000800097807 */ /* 0x000fe40002000000 */
[----:B------:R-:W-:Y:S01]  /*0920*/  LOP3.LUT R0, R8, 0xff, RZ, 0xc0, !PT ;  /* 0x000000ff08007812 */ /* 0x000fe200078ec0ff */
[----:B------:R1:W-:Y:S01]  /*0930*/  @!P0 STG.E.64 desc[UR4][R6.64], R4 ;  /* 0x0000000406008986 */ /* 0x0003e2000c101b04 */
[----:B------:R-:W-:-:S03]  /*0940*/  LEA.HI.X.SX32 R3, R3, UR7, 0x1, P1 ;  /* 0x0000000703037c11 */ /* 0x000fc600088f0eff */
[----:B------:R-:W-:Y:S01]  /*0950*/  IMAD R9, R9, 0x100, R0 ;  /* 0x0000010009097824 */ /* 0x000fe200078e0200 */
[----:B------:R-:W-:Y:S06]  /*0960*/  @P0 EXIT ;  /* 0x000000000000094d */ /* 0x000fec0003800000 */
[----:B------:R-:W-:Y:S01]  /*0970*/  STG.E.U16 desc[UR4][R2.64], R9 ;  /* 0x0000000902007986 */ /* 0x000fe2000c101504 */
[----:B------:R-:W-:Y:S05]  /*0980*/  EXIT ;  /* 0x000000000000794d */ /* 0x000fea0003800000 */
.L_x_0:
[----:B------:R-:W-:-:S00]  /*0990*/  BRA `(.L_x_0) ;  /* 0xfffffffc00fc7947 */ /* 0x000fc0000383ffff */
[----:B------:R-:W-:-:S00]  /*09a0*/  NOP ;  /* 0x0000000000007918 */ /* 0x000fc00000000000 */
        /* <DEDUP_REMOVED lines=13> */
.L_x_1:


//--------------------- .nv.constant0.triton_poi_fused_max_pool2d_with_indices_25 --------------------------
	.section	.nv.constant0.triton_poi_fused_max_pool2d_with_indices_25,"a",@progbits
	.sectionflags	@""
	.align	4
.nv.constant0.triton_poi_fused_max_pool2d_with_indices_25:
	.zero		556
